//
// Generated by NVIDIA NVVM Compiler
//
// Compiler Build ID: CL-36424714
// Cuda compilation tools, release 13.0, V13.0.88
// Based on NVVM 20.0.0
//

.version 9.0
.target sm_100
.address_size 64

	// .globl	_Z9matrixMulPfS_S_

.visible .entry _Z9matrixMulPfS_S_(
	.param .u64 .ptr .align 1 _Z9matrixMulPfS_S__param_0,
	.param .u64 .ptr .align 1 _Z9matrixMulPfS_S__param_1,
	.param .u64 .ptr .align 1 _Z9matrixMulPfS_S__param_2
)
{
	.reg .pred 	%p<5>;
	.reg .b32 	%r<34>;
	.reg .b32 	%f<52>;
	.reg .b64 	%rd<49>;

	ld.param.u64 	%rd14, [_Z9matrixMulPfS_S__param_0];
	mov.u32 	%r8, %ctaid.x;
	mov.u32 	%r9, %ntid.x;
	mov.u32 	%r10, %tid.x;
	mad.lo.s32 	%r1, %r8, %r9, %r10;
	mov.u32 	%r11, %ctaid.y;
	mov.u32 	%r12, %ntid.y;
	mov.u32 	%r13, %tid.y;
	mad.lo.s32 	%r14, %r11, %r12, %r13;
	setp.gt.s32 	%p1, %r1, 1023;
	setp.gt.u32 	%p2, %r14, 1023;
	or.pred  	%p3, %p1, %p2;
	@%p3 bra 	$L__BB0_4;
	ld.param.u64 	%rd46, [_Z9matrixMulPfS_S__param_1];
	shl.b32 	%r3, %r1, 10;
	add.s32 	%r16, %r14, 1024;
	mul.wide.u32 	%rd1, %r16, 4;
	add.s32 	%r17, %r14, 2048;
	mul.wide.u32 	%rd2, %r17, 4;
	add.s32 	%r18, %r14, 3072;
	mul.wide.u32 	%rd3, %r18, 4;
	add.s32 	%r19, %r14, 5120;
	mul.wide.u32 	%rd4, %r19, 4;
	add.s32 	%r20, %r14, 8192;
	mul.wide.u32 	%rd5, %r20, 4;
	add.s32 	%r21, %r14, 9216;
	mul.wide.u32 	%rd6, %r21, 4;
	add.s32 	%r22, %r14, 10240;
	mul.wide.u32 	%rd7, %r22, 4;
	add.s32 	%r23, %r14, 11264;
	mul.wide.u32 	%rd8, %r23, 4;
	add.s32 	%r24, %r14, 12288;
	mul.wide.u32 	%rd9, %r24, 4;
	cvta.to.global.u64 	%rd17, %rd14;
	add.s64 	%rd10, %rd17, 32;
	cvta.to.global.u64 	%rd48, %rd46;
	mov.f32 	%f51, 0f00000000;
	mov.b32 	%r33, 0;
	add.s32 	%r25, %r14, 4096;
	add.s32 	%r26, %r14, 6144;
	mov.u32 	%r32, %r3;
$L__BB0_2:
	mul.wide.s32 	%rd18, %r32, 4;
	add.s64 	%rd19, %rd10, %rd18;
	ld.global.f32 	%f4, [%rd19+-32];
	mul.wide.u32 	%rd20, %r14, 4;
	add.s64 	%rd21, %rd48, %rd20;
	ld.global.f32 	%f5, [%rd21];
	fma.rn.f32 	%f6, %f4, %f5, %f51;
	ld.global.f32 	%f7, [%rd19+-28];
	add.s64 	%rd22, %rd48, %rd1;
	ld.global.f32 	%f8, [%rd22];
	fma.rn.f32 	%f9, %f7, %f8, %f6;
	ld.global.f32 	%f10, [%rd19+-24];
	add.s64 	%rd23, %rd48, %rd2;
	ld.global.f32 	%f11, [%rd23];
	fma.rn.f32 	%f12, %f10, %f11, %f9;
	ld.global.f32 	%f13, [%rd19+-20];
	add.s64 	%rd24, %rd48, %rd3;
	ld.global.f32 	%f14, [%rd24];
	fma.rn.f32 	%f15, %f13, %f14, %f12;
	ld.global.f32 	%f16, [%rd19+-16];
	mul.wide.u32 	%rd25, %r25, 4;
	add.s64 	%rd26, %rd48, %rd25;
	ld.global.f32 	%f17, [%rd26];
	fma.rn.f32 	%f18, %f16, %f17, %f15;
	ld.global.f32 	%f19, [%rd19+-12];
	add.s64 	%rd27, %rd48, %rd4;
	ld.global.f32 	%f20, [%rd27];
	fma.rn.f32 	%f21, %f19, %f20, %f18;
	ld.global.f32 	%f22, [%rd19+-8];
	mul.wide.u32 	%rd28, %r26, 4;
	add.s64 	%rd29, %rd48, %rd28;
	ld.global.f32 	%f23, [%rd29];
	fma.rn.f32 	%f24, %f22, %f23, %f21;
	ld.global.f32 	%f25, [%rd19+-4];
	add.s32 	%r27, %r14, 7168;
	mul.wide.u32 	%rd30, %r27, 4;
	add.s64 	%rd31, %rd48, %rd30;
	ld.global.f32 	%f26, [%rd31];
	fma.rn.f32 	%f27, %f25, %f26, %f24;
	ld.global.f32 	%f28, [%rd19];
	add.s64 	%rd32, %rd48, %rd5;
	ld.global.f32 	%f29, [%rd32];
	fma.rn.f32 	%f30, %f28, %f29, %f27;
	ld.global.f32 	%f31, [%rd19+4];
	add.s64 	%rd33, %rd48, %rd6;
	ld.global.f32 	%f32, [%rd33];
	fma.rn.f32 	%f33, %f31, %f32, %f30;
	ld.global.f32 	%f34, [%rd19+8];
	add.s64 	%rd34, %rd48, %rd7;
	ld.global.f32 	%f35, [%rd34];
	fma.rn.f32 	%f36, %f34, %f35, %f33;
	ld.global.f32 	%f37, [%rd19+12];
	add.s64 	%rd35, %rd48, %rd8;
	ld.global.f32 	%f38, [%rd35];
	fma.rn.f32 	%f39, %f37, %f38, %f36;
	ld.global.f32 	%f40, [%rd19+16];
	add.s64 	%rd36, %rd48, %rd9;
	ld.global.f32 	%f41, [%rd36];
	fma.rn.f32 	%f42, %f40, %f41, %f39;
	ld.global.f32 	%f43, [%rd19+20];
	add.s32 	%r28, %r14, 13312;
	mul.wide.u32 	%rd37, %r28, 4;
	add.s64 	%rd38, %rd48, %rd37;
	ld.global.f32 	%f44, [%rd38];
	fma.rn.f32 	%f45, %f43, %f44, %f42;
	ld.global.f32 	%f46, [%rd19+24];
	add.s32 	%r29, %r14, 14336;
	mul.wide.u32 	%rd39, %r29, 4;
	add.s64 	%rd40, %rd48, %rd39;
	ld.global.f32 	%f47, [%rd40];
	fma.rn.f32 	%f48, %f46, %f47, %f45;
	ld.global.f32 	%f49, [%rd19+28];
	add.s32 	%r30, %r14, 15360;
	mul.wide.u32 	%rd41, %r30, 4;
	add.s64 	%rd42, %rd48, %rd41;
	ld.global.f32 	%f50, [%rd42];
	fma.rn.f32 	%f51, %f49, %f50, %f48;
	add.s32 	%r33, %r33, 16;
	add.s64 	%rd48, %rd48, 65536;
	add.s32 	%r32, %r32, 16;
	setp.ne.s32 	%p4, %r33, 1024;
	@%p4 bra 	$L__BB0_2;
	ld.param.u64 	%rd47, [_Z9matrixMulPfS_S__param_2];
	add.s32 	%r31, %r3, %r14;
	cvta.to.global.u64 	%rd43, %rd47;
	mul.wide.s32 	%rd44, %r31, 4;
	add.s64 	%rd45, %rd43, %rd44;
	st.global.f32 	[%rd45], %f51;
$L__BB0_4:
	ret;

}


// ===== COMPILED SASS (sm_100) =====

	.target	sm_100

	.elftype	@"ET_EXEC"


//--------------------- .note.nv.tkinfo           --------------------------
	.section	.note.nv.tkinfo,"",@"SHT_NOTE"
	.sectionflags	@"SHF_NOTE_NV_TKINFO"
	.tkinfo
        /*0018*/ 	.word	0x00000002
        /*0030*/ 	.string	""
        /*0030*/ 	.string	"ptxas"
        /*0030*/ 	.string	"Cuda compilation tools, release 13.0, V13.0.88"
        /*0030*/ 	.string	"Build cuda_13.0.r13.0/compiler.36424714_0"
        /*0030*/ 	.string	"-arch sm_100 -m 64 "



//--------------------- .note.nv.cuinfo           --------------------------
	.section	.note.nv.cuinfo,"",@"SHT_NOTE"
	.sectionflags	@"SHF_NOTE_NV_CUINFO"
        /*0018*/ 	.short	0x0002
        /*001a*/ 	.short	0x0064
        /*001c*/ 	.short	0x0082
	.zero		2


//--------------------- .nv.info                  --------------------------
	.section	.nv.info,"",@"SHT_CUDA_INFO"
	.align	4


	//----- nvinfo : EIATTR_REGCOUNT
	.align		4
        /*0000*/ 	.byte	0x04, 0x2f
        /*0002*/ 	.short	(.L_1 - .L_0)
	.align		4
.L_0:
        /*0004*/ 	.word	index@(_Z9matrixMulPfS_S_)
        /*0008*/ 	.word	0x00000020


	//----- nvinfo : EIATTR_FRAME_SIZE
	.align		4
.L_1:
        /*000c*/ 	.byte	0x04, 0x11
        /*000e*/ 	.short	(.L_3 - .L_2)
	.align		4
.L_2:
        /*0010*/ 	.word	index@(_Z9matrixMulPfS_S_)
        /*0014*/ 	.word	0x00000000


	//----- nvinfo : EIATTR_MIN_STACK_SIZE
	.align		4
.L_3:
        /*0018*/ 	.byte	0x04, 0x12
        /*001a*/ 	.short	(.L_5 - .L_4)
	.align		4
.L_4:
        /*001c*/ 	.word	index@(_Z9matrixMulPfS_S_)
        /*0020*/ 	.word	0x00000000
.L_5:


//--------------------- .nv.compat                --------------------------
	.section	.nv.compat,"",@"SHT_CUDA_COMPAT_INFO"
	.align	4
        /*0000*/ 	.byte	0x02, 0x09, 0x00, 0x00, 0x02, 0x02, 0x01, 0x00, 0x02, 0x05, 0x05, 0x00, 0x03, 0x07, 0x01, 0x01
        /*0010*/ 	.byte	0x02, 0x03, 0x00, 0x00, 0x02, 0x06, 0x01, 0x00, 0x04, 0x0b, 0x08, 0x00, 0x09, 0x00, 0x00, 0x00
        /*0020*/ 	.byte	0x00, 0x00, 0x00, 0x00


//--------------------- .nv.info._Z9matrixMulPfS_S_ --------------------------
	.section	.nv.info._Z9matrixMulPfS_S_,"",@"SHT_CUDA_INFO"
	.sectionflags	@""
	.align	4


	//----- nvinfo : EIATTR_CUDA_API_VERSION
	.align		4
        /*0000*/ 	.byte	0x04, 0x37
        /*0002*/ 	.short	(.L_7 - .L_6)
.L_6:
        /*0004*/ 	.word	0x00000082


	//----- nvinfo : EIATTR_KPARAM_INFO
	.align		4
.L_7:
        /*0008*/ 	.byte	0x04, 0x17
        /*000a*/ 	.short	(.L_9 - .L_8)
.L_8:
        /*000c*/ 	.word	0x00000000
        /*0010*/ 	.short	0x0002
        /*0012*/ 	.short	0x0010
        /*0014*/ 	.byte	0x00, 0xf5, 0x21, 0x00


	//----- nvinfo : EIATTR_KPARAM_INFO
	.align		4
.L_9:
        /*0018*/ 	.byte	0x04, 0x17
        /*001a*/ 	.short	(.L_11 - .L_10)
.L_10:
        /*001c*/ 	.word	0x00000000
        /*0020*/ 	.short	0x0001
        /*0022*/ 	.short	0x0008
        /*0024*/ 	.byte	0x00, 0xf5, 0x21, 0x00


	//----- nvinfo : EIATTR_KPARAM_INFO
	.align		4
.L_11:
        /*0028*/ 	.byte	0x04, 0x17
        /*002a*/ 	.short	(.L_13 - .L_12)
.L_12:
        /*002c*/ 	.word	0x00000000
        /*0030*/ 	.short	0x0000
        /*0032*/ 	.short	0x0000
        /*0034*/ 	.byte	0x00, 0xf5, 0x21, 0x00


	//----- nvinfo : EIATTR_SPARSE_MMA_MASK
	.align		4
.L_13:
        /*0038*/ 	.byte	0x03, 0x50
        /*003a*/ 	.short	0x0000


	//----- nvinfo : EIATTR_MAXREG_COUNT
	.align		4
        /*003c*/ 	.byte	0x03, 0x1b
        /*003e*/ 	.short	0x00ff


	//----- nvinfo : EIATTR_MERCURY_ISA_VERSION
	.align		4
        /*0040*/ 	.byte	0x03, 0x5f
        /*0042*/ 	.short	0x0101


	//----- nvinfo : EIATTR_VRC_CTA_INIT_COUNT
	.align		4
        /*0044*/ 	.byte	0x02, 0x4a
	.zero		1
	.zero		1


	//----- nvinfo : EIATTR_EXIT_INSTR_OFFSETS
	.align		4
        /*0048*/ 	.byte	0x04, 0x1c
        /*004a*/ 	.short	(.L_15 - .L_14)


	//   ....[0]....
.L_14:
        /*004c*/ 	.word	0x000000b0


	//   ....[1]....
        /*0050*/ 	.word	0x00000730


	//----- nvinfo : EIATTR_CBANK_PARAM_SIZE
	.align		4
.L_15:
        /*0054*/ 	.byte	0x03, 0x19
        /*0056*/ 	.short	0x0018


	//----- nvinfo : EIATTR_PARAM_CBANK
	.align		4
        /*0058*/ 	.byte	0x04, 0x0a
        /*005a*/ 	.short	(.L_17 - .L_16)
	.align		4
.L_16:
        /*005c*/ 	.word	index@(.nv.constant0._Z9matrixMulPfS_S_)
        /*0060*/ 	.short	0x0380
        /*0062*/ 	.short	0x0018


	//----- nvinfo : EIATTR_SW_WAR
	.align		4
.L_17:
        /*0064*/ 	.byte	0x04, 0x36
        /*0066*/ 	.short	(.L_19 - .L_18)
.L_18:
        /*0068*/ 	.word	0x00000008
.L_19:


//--------------------- .nv.callgraph             --------------------------
	.section	.nv.callgraph,"",@"SHT_CUDA_CALLGRAPH"
	.align	4
	.sectionentsize	8
	.align		4
        /*0000*/ 	.word	0x00000000
	.align		4
        /*0004*/ 	.word	0xffffffff
	.align		4
        /*0008*/ 	.word	0x00000000
	.align		4
        /*000c*/ 	.word	0xfffffffe
	.align		4
        /*0010*/ 	.word	0x00000000
	.align		4
        /*0014*/ 	.word	0xfffffffd
	.align		4
        /*0018*/ 	.word	0x00000000
	.align		4
        /*001c*/ 	.word	0xfffffffc


//--------------------- .text._Z9matrixMulPfS_S_  --------------------------
	.section	.text._Z9matrixMulPfS_S_,"ax",@progbits
	.align	128
        .global         _Z9matrixMulPfS_S_
        .type           _Z9matrixMulPfS_S_,@function
        .size           _Z9matrixMulPfS_S_,(.L_x_2 - _Z9matrixMulPfS_S_)
        .other          _Z9matrixMulPfS_S_,@"STO_CUDA_ENTRY STV_DEFAULT"
_Z9matrixMulPfS_S_:
.text._Z9matrixMulPfS_S_:
[----:B------:R-:W-:Y:S01]  /*0000*/  LDC R1, c[0x0][0x37c] ;  /* 0x0000df00ff017b82 */ /* 0x000fe20000000800 */
[----:B------:R-:W0:Y:S07]  /*0010*/  S2R R5, SR_TID.Y ;  /* 0x0000000000057919 */ /* 0x000e2e0000002200 */
[----:B------:R-:W1:Y:S01]  /*0020*/  LDC R3, c[0x0][0x360] ;  /* 0x0000d800ff037b82 */ /* 0x000e620000000800 */
[----:B------:R-:W1:Y:S07]  /*0030*/  S2R R2, SR_TID.X ;  /* 0x0000000000027919 */ /* 0x000e6e0000002100 */
[----:B------:R-:W0:Y:S08]  /*0040*/  S2UR UR5, SR_CTAID.Y ;  /* 0x00000000000579c3 */ /* 0x000e300000002600 */
[----:B------:R-:W0:Y:S08]  /*0050*/  LDC R0, c[0x0][0x364] ;  /* 0x0000d900ff007b82 */ /* 0x000e300000000800 */
[----:B------:R-:W1:Y:S01]  /*0060*/  S2UR UR4, SR_CTAID.X ;  /* 0x00000000000479c3 */ /* 0x000e620000002500 */
[----:B0-----:R-:W-:-:S05]  /*0070*/  IMAD R0, R0, UR5, R5 ;  /* 0x0000000500007c24 */ /* 0x001fca000f8e0205 */
[----:B------:R-:W-:Y:S01]  /*0080*/  ISETP.GT.U32.AND P0, PT, R0, 0x3ff, PT ;  /* 0x000003ff0000780c */ /* 0x000fe20003f04070 */
[----:B-1----:R-:W-:-:S05]  /*0090*/  IMAD R3, R3, UR4, R2 ;  /* 0x0000000403037c24 */ /* 0x002fca000f8e0202 */
[----:B------:R-:W-:-:S13]  /*00a0*/  ISETP.GT.OR P0, PT, R3, 0x3ff, P0 ;  /* 0x000003ff0300780c */ /* 0x000fda0000704670 */
[----:B------:R-:W-:Y:S05]  /*00b0*/  @P0 EXIT ;  /* 0x000000000000094d */ /* 0x000fea0003800000 */
[----:B------:R-:W0:Y:S01]  /*00c0*/  LDC R15, c[0x0][0x38c] ;  /* 0x0000e300ff0f7b82 */ /* 0x000e220000000800 */
[----:B------:R-:W1:Y:S01]  /*00d0*/  LDCU.64 UR6, c[0x0][0x380] ;  /* 0x00007000ff0677ac */ /* 0x000e620008000a00 */
[----:B------:R-:W-:Y:S01]  /*00e0*/  SHF.L.U32 R3, R3, 0xa, RZ ;  /* 0x0000000a03037819 */ /* 0x000fe200000006ff */
[----:B------:R-:W-:Y:S01]  /*00f0*/  HFMA2 R28, -RZ, RZ, 0, 0 ;  /* 0x00000000ff1c7431 */ /* 0x000fe200000001ff */
[C---:B------:R-:W-:Y:S01]  /*0100*/  IADD3 R2, PT, PT, R0.reuse, 0x400, RZ ;  /* 0x0000040000027810 */ /* 0x040fe20007ffe0ff */
[----:B------:R-:W2:Y:S01]  /*0110*/  LDCU UR4, c[0x0][0x388] ;  /* 0x00007100ff0477ac */ /* 0x000ea20008000800 */
[C---:B------:R-:W-:Y:S02]  /*0120*/  IADD3 R4, PT, PT, R0.reuse, 0x800, RZ ;  /* 0x0000080000047810 */ /* 0x040fe40007ffe0ff */
[C---:B------:R-:W-:Y:S01]  /*0130*/  IADD3 R5, PT, PT, R0.reuse, 0xc00, RZ ;  /* 0x00000c0000057810 */ /* 0x040fe20007ffe0ff */
[----:B------:R-:W3:Y:S01]  /*0140*/  LDCU.64 UR8, c[0x0][0x358] ;  /* 0x00006b00ff0877ac */ /* 0x000ee20008000a00 */
[----:B------:R-:W-:-:S02]  /*0150*/  IADD3 R6, PT, PT, R0, 0x1400, RZ ;  /* 0x0000140000067810 */ /* 0x000fc40007ffe0ff */
[C---:B------:R-:W-:Y:S02]  /*0160*/  IADD3 R7, PT, PT, R0.reuse, 0x2000, RZ ;  /* 0x0000200000077810 */ /* 0x040fe40007ffe0ff */
[C---:B------:R-:W-:Y:S02]  /*0170*/  IADD3 R8, PT, PT, R0.reuse, 0x2400, RZ ;  /* 0x0000240000087810 */ /* 0x040fe40007ffe0ff */
[C---:B------:R-:W-:Y:S02]  /*0180*/  IADD3 R9, PT, PT, R0.reuse, 0x2800, RZ ;  /* 0x0000280000097810 */ /* 0x040fe40007ffe0ff */
[C---:B------:R-:W-:Y:S01]  /*0190*/  IADD3 R10, PT, PT, R0.reuse, 0x2c00, RZ ;  /* 0x00002c00000a7810 */ /* 0x040fe20007ffe0ff */
[----:B-1----:R-:W-:Y:S01]  /*01a0*/  UIADD3 UR5, UP0, UPT, UR6, 0x20, URZ ;  /* 0x0000002006057890 */ /* 0x002fe2000ff1e0ff */
[C---:B------:R-:W-:Y:S02]  /*01b0*/  IADD3 R11, PT, PT, R0.reuse, 0x3000, RZ ;  /* 0x00003000000b7810 */ /* 0x040fe40007ffe0ff */
[C---:B------:R-:W-:Y:S01]  /*01c0*/  IADD3 R23, PT, PT, R0.reuse, 0x1000, RZ ;  /* 0x0000100000177810 */ /* 0x040fe20007ffe0ff */
[----:B------:R-:W-:Y:S01]  /*01d0*/  UIADD3.X UR6, UPT, UPT, URZ, UR7, URZ, UP0, !UPT ;  /* 0x00000007ff067290 */ /* 0x000fe200087fe4ff */
[----:B------:R-:W-:-:S02]  /*01e0*/  IADD3 R25, PT, PT, R0, 0x1800, RZ ;  /* 0x0000180000197810 */ /* 0x000fc40007ffe0ff */
[C---:B------:R-:W-:Y:S02]  /*01f0*/  IADD3 R27, PT, PT, R0.reuse, 0x1c00, RZ ;  /* 0x00001c00001b7810 */ /* 0x040fe40007ffe0ff */
[C---:B------:R-:W-:Y:S02]  /*0200*/  IADD3 R29, PT, PT, R0.reuse, 0x3400, RZ ;  /* 0x00003400001d7810 */ /* 0x040fe40007ffe0ff */
[C---:B------:R-:W-:Y:S02]  /*0210*/  IADD3 R24, PT, PT, R0.reuse, 0x3800, RZ ;  /* 0x0000380000187810 */ /* 0x040fe40007ffe0ff */
[----:B------:R-:W-:Y:S02]  /*0220*/  IADD3 R26, PT, PT, R0, 0x3c00, RZ ;  /* 0x00003c00001a7810 */ /* 0x000fe40007ffe0ff */
[----:B------:R-:W-:Y:S02]  /*0230*/  MOV R22, R3 ;  /* 0x0000000300167202 */ /* 0x000fe40000000f00 */
[----:B--2---:R-:W-:Y:S01]  /*0240*/  MOV R14, UR4 ;  /* 0x00000004000e7c02 */ /* 0x004fe20008000f00 */
[----:B---3--:R-:W-:-:S06]  /*0250*/  UMOV UR4, URZ ;  /* 0x000000ff00047c82 */ /* 0x008fcc0008000000 */
.L_x_0:
[----:B------:R-:W-:Y:S01]  /*0260*/  MOV R12, UR5 ;  /* 0x00000005000c7c02 */ /* 0x000fe20008000f00 */
[----:B0-----:R-:W-:Y:S01]  /*0270*/  IMAD.WIDE.U32 R16, R0, 0x4, R14 ;  /* 0x0000000400107825 */ /* 0x001fe200078e000e */
[----:B------:R-:W-:-:S03]  /*0280*/  MOV R13, UR6 ;  /* 0x00000006000d7c02 */ /* 0x000fc60008000f00 */
[----:B------:R-:W-:Y:S02]  /*0290*/  IMAD.WIDE R12, R22, 0x4, R12 ;  /* 0x00000004160c7825 */ /* 0x000fe400078e020c */
[----:B------:R-:W2:Y:S02]  /*02a0*/  LDG.E R17, desc[UR8][R16.64] ;  /* 0x0000000810117981 */ /* 0x000ea4000c1e1900 */
[----:B------:R-:W-:Y:S02]  /*02b0*/  IMAD.WIDE.U32 R18, R2, 0x4, R14 ;  /* 0x0000000402127825 */ /* 0x000fe400078e000e */
[----:B------:R-:W2:Y:S04]  /*02c0*/  LDG.E R21, desc[UR8][R12.64+-0x20] ;  /* 0xffffe0080c157981 */ /* 0x000ea8000c1e1900 */
[----:B------:R-:W3:Y:S04]  /*02d0*/  LDG.E R20, desc[UR8][R12.64+-0x1c] ;  /* 0xffffe4080c147981 */ /* 0x000ee8000c1e1900 */
[----:B------:R-:W3:Y:S01]  /*02e0*/  LDG.E R19, desc[UR8][R18.64] ;  /* 0x0000000812137981 */ /* 0x000ee2000c1e1900 */
[----:B--2---:R-:W-:Y:S01]  /*02f0*/  FFMA R28, R21, R17, R28 ;  /* 0x00000011151c7223 */ /* 0x004fe2000000001c */
[----:B------:R-:W-:-:S06]  /*0300*/  IMAD.WIDE.U32 R16, R4, 0x4, R14 ;  /* 0x0000000404107825 */ /* 0x000fcc00078e000e */
[----:B------:R-:W2:Y:S04]  /*0310*/  LDG.E R16, desc[UR8][R16.64] ;  /* 0x0000000810107981 */ /* 0x000ea8000c1e1900 */
[----:B------:R-:W2:Y:S01]  /*0320*/  LDG.E R17, desc[UR8][R12.64+-0x18] ;  /* 0xffffe8080c117981 */ /* 0x000ea2000c1e1900 */
[----:B---3--:R-:W-:Y:S01]  /*0330*/  FFMA R28, R20, R19, R28 ;  /* 0x00000013141c7223 */ /* 0x008fe2000000001c */
[----:B------:R-:W-:Y:S02]  /*0340*/  IMAD.WIDE.U32 R20, R5, 0x4, R14 ;  /* 0x0000000405147825 */ /* 0x000fe400078e000e */
[----:B------:R-:W3:Y:S04]  /*0350*/  LDG.E R19, desc[UR8][R12.64+-0x14] ;  /* 0xffffec080c137981 */ /* 0x000ee8000c1e1900 */
[----:B------:R-:W3:Y:S01]  /*0360*/  LDG.E R20, desc[UR8][R20.64] ;  /* 0x0000000814147981 */ /* 0x000ee2000c1e1900 */
[----:B--2---:R-:W-:Y:S01]  /*0370*/  FFMA R28, R17, R16, R28 ;  /* 0x00000010111c7223 */ /* 0x004fe2000000001c */
[----:B------:R-:W-:-:S06]  /*0380*/  IMAD.WIDE.U32 R16, R23, 0x4, R14 ;  /* 0x0000000417107825 */ /* 0x000fcc00078e000e */
[----:B------:R-:W2:Y:S04]  /*0390*/  LDG.E R16, desc[UR8][R16.64] ;  /* 0x0000000810107981 */ /* 0x000ea8000c1e1900 */
[----:B------:R-:W2:Y:S01]  /*03a0*/  LDG.E R17, desc[UR8][R12.64+-0x10] ;  /* 0xfffff0080c117981 */ /* 0x000ea2000c1e1900 */
[----:B---3--:R-:W-:Y:S01]  /*03b0*/  FFMA R28, R19, R20, R28 ;  /* 0x00000014131c7223 */ /* 0x008fe2000000001c */
[----:B------:R-:W-:-:S06]  /*03c0*/  IMAD.WIDE.U32 R18, R6, 0x4, R14 ;  /* 0x0000000406127825 */ /* 0x000fcc00078e000e */
[----:B------:R-:W3:Y:S04]  /*03d0*/  LDG.E R18, desc[UR8][R18.64] ;  /* 0x0000000812127981 */ /* 0x000ee8000c1e1900 */
[----:B------:R-:W3:Y:S01]  /*03e0*/  LDG.E R19, desc[UR8][R12.64+-0xc] ;  /* 0xfffff4080c137981 */ /* 0x000ee2000c1e1900 */
[----:B------:R-:W-:-:S06]  /*03f0*/  IMAD.WIDE.U32 R20, R27, 0x4, R14 ;  /* 0x000000041b147825 */ /* 0x000fcc00078e000e */
[----:B------:R-:W4:Y:S01]  /*0400*/  LDG.E R20, desc[UR8][R20.64] ;  /* 0x0000000814147981 */ /* 0x000f22000c1e1900 */
[----:B--2---:R-:W-:Y:S01]  /*0410*/  FFMA R28, R17, R16, R28 ;  /* 0x00000010111c7223 */ /* 0x004fe2000000001c */
[----:B------:R-:W-:-:S06]  /*0420*/  IMAD.WIDE.U32 R16, R25, 0x4, R14 ;  /* 0x0000000419107825 */ /* 0x000fcc00078e000e */
[----:B------:R-:W2:Y:S04]  /*0430*/  LDG.E R16, desc[UR8][R16.64] ;  /* 0x0000000810107981 */ /* 0x000ea8000c1e1900 */
[----:B------:R-:W2:Y:S01]  /*0440*/  LDG.E R17, desc[UR8][R12.64+-0x8] ;  /* 0xfffff8080c117981 */ /* 0x000ea2000c1e1900 */
[----:B---3--:R-:W-:-:S03]  /*0450*/  FFMA R28, R19, R18, R28 ;  /* 0x00000012131c7223 */ /* 0x008fc6000000001c */
[----:B------:R-:W4:Y:S01]  /*0460*/  LDG.E R19, desc[UR8][R12.64+-0x4] ;  /* 0xfffffc080c137981 */ /* 0x000f22000c1e1900 */
[----:B--2---:R-:W-:Y:S01]  /*0470*/  FFMA R28, R17, R16, R28 ;  /* 0x00000010111c7223 */ /* 0x004fe2000000001c */
[----:B------:R-:W-:-:S06]  /*0480*/  IMAD.WIDE.U32 R16, R7, 0x4, R14 ;  /* 0x0000000407107825 */ /* 0x000fcc00078e000e */
[----:B------:R-:W2:Y:S01]  /*0490*/  LDG.E R16, desc[UR8][R16.64] ;  /* 0x0000000810107981 */ /* 0x000ea2000c1e1900 */
[----:B----4-:R-:W-:Y:S01]  /*04a0*/  FFMA R28, R19, R20, R28 ;  /* 0x00000014131c7223 */ /* 0x010fe2000000001c */
[----:B------:R-:W-:-:S06]  /*04b0*/  IMAD.WIDE.U32 R18, R8, 0x4, R14 ;  /* 0x0000000408127825 */ /* 0x000fcc00078e000e */
[----:B------:R-:W3:Y:S04]  /*04c0*/  LDG.E R18, desc[UR8][R18.64] ;  /* 0x0000000812127981 */ /* 0x000ee8000c1e1900 */
[----:B------:R-:W2:Y:S04]  /*04d0*/  LDG.E R17, desc[UR8][R12.64] ;  /* 0x000000080c117981 */ /* 0x000ea8000c1e1900 */
[----:B------:R-:W3:Y:S01]  /*04e0*/  LDG.E R19, desc[UR8][R12.64+0x4] ;  /* 0x000004080c137981 */ /* 0x000ee2000c1e1900 */
[----:B------:R-:W-:-:S06]  /*04f0*/  IMAD.WIDE.U32 R20, R10, 0x4, R14 ;  /* 0x000000040a147825 */ /* 0x000fcc00078e000e */
[----:B------:R-:W4:Y:S01]  /*0500*/  LDG.E R20, desc[UR8][R20.64] ;  /* 0x0000000814147981 */ /* 0x000f22000c1e1900 */
[----:B--2---:R-:W-:Y:S01]  /*0510*/  FFMA R28, R17, R16, R28 ;  /* 0x00000010111c7223 */ /* 0x004fe2000000001c */
[----:B------:R-:W-:-:S06]  /*0520*/  IMAD.WIDE.U32 R16, R9, 0x4, R14 ;  /* 0x0000000409107825 */ /* 0x000fcc00078e000e */
[----:B------:R-:W2:Y:S01]  /*0530*/  LDG.E R16, desc[UR8][R16.64] ;  /* 0x0000000810107981 */ /* 0x000ea2000c1e1900 */
[----:B---3--:R-:W-:-:S03]  /*0540*/  FFMA R28, R19, R18, R28 ;  /* 0x00000012131c7223 */ /* 0x008fc6000000001c */
[----:B------:R-:W4:Y:S04]  /*0550*/  LDG.E R19, desc[UR8][R12.64+0xc] ;  /* 0x00000c080c137981 */ /* 0x000f28000c1e1900 */
[----:B------:R-:W2:Y:S02]  /*0560*/  LDG.E R17, desc[UR8][R12.64+0x8] ;  /* 0x000008080c117981 */ /* 0x000ea4000c1e1900 */
[----:B--2---:R-:W-:Y:S01]  /*0570*/  FFMA R28, R17, R16, R28 ;  /* 0x00000010111c7223 */ /* 0x004fe2000000001c */
[----:B------:R-:W-:-:S04]  /*0580*/  IMAD.WIDE.U32 R16, R11, 0x4, R14 ;  /* 0x000000040b107825 */ /* 0x000fc800078e000e */
[----:B----4-:R-:W-:Y:S01]  /*0590*/  FFMA R28, R19, R20, R28 ;  /* 0x00000014131c7223 */ /* 0x010fe2000000001c */
[--C-:B------:R-:W-:Y:S01]  /*05a0*/  IMAD.WIDE.U32 R18, R29, 0x4, R14.reuse ;  /* 0x000000041d127825 */ /* 0x100fe200078e000e */
[----:B------:R-:W2:Y:S05]  /*05b0*/  LDG.E R16, desc[UR8][R16.64] ;  /* 0x0000000810107981 */ /* 0x000eaa000c1e1900 */
[----:B------:R-:W3:Y:S04]  /*05c0*/  LDG.E R18, desc[UR8][R18.64] ;  /* 0x0000000812127981 */ /* 0x000ee8000c1e1900 */
[----:B------:R-:W2:Y:S04]  /*05d0*/  LDG.E R17, desc[UR8][R12.64+0x10] ;  /* 0x000010080c117981 */ /* 0x000ea8000c1e1900 */
[----:B------:R-:W3:Y:S01]  /*05e0*/  LDG.E R19, desc[UR8][R12.64+0x14] ;  /* 0x000014080c137981 */ /* 0x000ee2000c1e1900 */
[----:B------:R-:W-:-:S06]  /*05f0*/  IMAD.WIDE.U32 R20, R24, 0x4, R14 ;  /* 0x0000000418147825 */ /* 0x000fcc00078e000e */
[----:B------:R-:W4:Y:S01]  /*0600*/  LDG.E R20, desc[UR8][R20.64] ;  /* 0x0000000814147981 */ /* 0x000f22000c1e1900 */
[----:B--2---:R-:W-:Y:S01]  /*0610*/  FFMA R28, R17, R16, R28 ;  /* 0x00000010111c7223 */ /* 0x004fe2000000001c */
[----:B------:R-:W-:-:S04]  /*0620*/  IMAD.WIDE.U32 R16, R26, 0x4, R14 ;  /* 0x000000041a107825 */ /* 0x000fc800078e000e */
[----:B---3--:R-:W-:Y:S02]  /*0630*/  FFMA R28, R19, R18, R28 ;  /* 0x00000012131c7223 */ /* 0x008fe4000000001c */
[----:B------:R-:W4:Y:S04]  /*0640*/  LDG.E R19, desc[UR8][R12.64+0x18] ;  /* 0x000018080c137981 */ /* 0x000f28000c1e1900 */
[----:B------:R-:W2:Y:S04]  /*0650*/  LDG.E R18, desc[UR8][R12.64+0x1c] ;  /* 0x00001c080c127981 */ /* 0x000ea8000c1e1900 */
[----:B------:R-:W2:Y:S01]  /*0660*/  LDG.E R16, desc[UR8][R16.64] ;  /* 0x0000000810107981 */ /* 0x000ea2000c1e1900 */
[----:B------:R-:W-:-:S04]  /*0670*/  UIADD3 UR4, UPT, UPT, UR4, 0x10, URZ ;  /* 0x0000001004047890 */ /* 0x000fc8000fffe0ff */
[----:B------:R-:W-:Y:S01]  /*0680*/  UISETP.NE.AND UP0, UPT, UR4, 0x400, UPT ;  /* 0x000004000400788c */ /* 0x000fe2000bf05270 */
[----:B------:R-:W-:Y:S02]  /*0690*/  IADD3 R14, P0, PT, R14, 0x10000, RZ ;  /* 0x000100000e0e7810 */ /* 0x000fe40007f1e0ff */
[----:B------:R-:W-:Y:S02]  /*06a0*/  IADD3 R22, PT, PT, R22, 0x10, RZ ;  /* 0x0000001016167810 */ /* 0x000fe40007ffe0ff */
[----:B------:R-:W-:Y:S01]  /*06b0*/  IADD3.X R15, PT, PT, RZ, R15, RZ, P0, !PT ;  /* 0x0000000fff0f7210 */ /* 0x000fe200007fe4ff */
[----:B----4-:R-:W-:-:S04]  /*06c0*/  FFMA R19, R19, R20, R28 ;  /* 0x0000001413137223 */ /* 0x010fc8000000001c */
[----:B--2---:R-:W-:Y:S01]  /*06d0*/  FFMA R28, R18, R16, R19 ;  /* 0x00000010121c7223 */ /* 0x004fe20000000013 */
[----:B------:R-:W-:Y:S06]  /*06e0*/  BRA.U UP0, `(.L_x_0) ;  /* 0xfffffff900dc7547 */ /* 0x000fec000b83ffff */
[----:B------:R-:W0:Y:S01]  /*06f0*/  LDC.64 R4, c[0x0][0x390] ;  /* 0x0000e400ff047b82 */ /* 0x000e220000000a00 */
[----:B------:R-:W-:-:S05]  /*0700*/  IADD3 R3, PT, PT, R0, R3, RZ ;  /* 0x0000000300037210 */ /* 0x000fca0007ffe0ff */
[----:B0-----:R-:W-:-:S05]  /*0710*/  IMAD.WIDE R2, R3, 0x4, R4 ;  /* 0x0000000403027825 */ /* 0x001fca00078e0204 */
[----:B------:R-:W-:Y:S01]  /*0720*/  STG.E desc[UR8][R2.64], R28 ;  /* 0x0000001c02007986 */ /* 0x000fe2000c101908 */
[----:B------:R-:W-:Y:S05]  /*0730*/  EXIT ;  /* 0x000000000000794d */ /* 0x000fea0003800000 */
.L_x_1:
[----:B------:R-:W-:-:S00]  /*0740*/  BRA `(.L_x_1) ;  /* 0xfffffffc00fc7947 */ /* 0x000fc0000383ffff */
[----:B------:R-:W-:-:S00]  /*0750*/  NOP ;  /* 0x0000000000007918 */ /* 0x000fc00000000000 */
        /* <DEDUP_REMOVED lines=10> */
.L_x_2:


//--------------------- .nv.shared.reserved.0     --------------------------
	.section	.nv.shared.reserved.0,"aw",@nobits
	.weak		__nv_reservedSMEM_offset_0_alias
	.size		__nv_reservedSMEM_offset_0_alias, 0, 64
	.other		__nv_reservedSMEM_offset_0_alias,@"STO_CUDA_RESERVED_SHARED STV_DEFAULT"
__nv_reservedSMEM_offset_0_alias:
	.zero		0
	.zero		64


//--------------------- .nv.constant0._Z9matrixMulPfS_S_ --------------------------
	.section	.nv.constant0._Z9matrixMulPfS_S_,"a",@progbits
	.sectionflags	@""
	.align	4
.nv.constant0._Z9matrixMulPfS_S_:
	.zero		920


//--------------------- SYMBOLS --------------------------

	.type		.nv.reservedSmem.offset0,@object
	.size		.nv.reservedSmem.offset0,0x4
